//
// Generated by NVIDIA NVVM Compiler
//
// Compiler Build ID: CL-36424714
// Cuda compilation tools, release 13.0, V13.0.88
// Based on NVVM 20.0.0
//

.version 9.0
.target sm_100
.address_size 64

	// .globl	_Z8multiplyPiS_S_ii

.visible .entry _Z8multiplyPiS_S_ii(
	.param .u64 .ptr .align 1 _Z8multiplyPiS_S_ii_param_0,
	.param .u64 .ptr .align 1 _Z8multiplyPiS_S_ii_param_1,
	.param .u64 .ptr .align 1 _Z8multiplyPiS_S_ii_param_2,
	.param .u32 _Z8multiplyPiS_S_ii_param_3,
	.param .u32 _Z8multiplyPiS_S_ii_param_4
)
{
	.reg .pred 	%p<11>;
	.reg .b32 	%r<148>;
	.reg .b64 	%rd<58>;

	ld.param.u64 	%rd10, [_Z8multiplyPiS_S_ii_param_0];
	ld.param.u64 	%rd11, [_Z8multiplyPiS_S_ii_param_1];
	ld.param.u64 	%rd9, [_Z8multiplyPiS_S_ii_param_2];
	ld.param.u32 	%r36, [_Z8multiplyPiS_S_ii_param_3];
	ld.param.u32 	%r37, [_Z8multiplyPiS_S_ii_param_4];
	cvta.to.global.u64 	%rd1, %rd11;
	cvta.to.global.u64 	%rd2, %rd10;
	mov.u32 	%r38, %ctaid.x;
	mov.u32 	%r39, %ntid.x;
	mov.u32 	%r40, %tid.x;
	mad.lo.s32 	%r1, %r38, %r39, %r40;
	setp.ge.s32 	%p1, %r1, %r36;
	@%p1 bra 	$L__BB0_15;
	setp.lt.s32 	%p2, %r36, 1;
	mov.b32 	%r147, 0;
	@%p2 bra 	$L__BB0_14;
	and.b32  	%r2, %r36, 15;
	setp.lt.u32 	%p3, %r36, 16;
	mov.b32 	%r147, 0;
	mov.u32 	%r140, %r147;
	@%p3 bra 	$L__BB0_5;
	and.b32  	%r140, %r36, 2147483632;
	neg.s32 	%r133, %r140;
	shl.b32 	%r5, %r37, 4;
	add.s64 	%rd56, %rd1, 32;
	mov.b32 	%r147, 0;
	mul.wide.s32 	%rd14, %r37, 4;
	mov.u32 	%r132, %r1;
$L__BB0_4:
	.pragma "nounroll";
	mul.wide.s32 	%rd12, %r132, 4;
	add.s64 	%rd13, %rd2, %rd12;
	ld.global.u32 	%r45, [%rd13];
	ld.global.u32 	%r46, [%rd56+-32];
	mad.lo.s32 	%r47, %r46, %r45, %r147;
	add.s64 	%rd15, %rd13, %rd14;
	ld.global.u32 	%r48, [%rd15];
	ld.global.u32 	%r49, [%rd56+-28];
	mad.lo.s32 	%r50, %r49, %r48, %r47;
	add.s64 	%rd16, %rd15, %rd14;
	ld.global.u32 	%r51, [%rd16];
	ld.global.u32 	%r52, [%rd56+-24];
	mad.lo.s32 	%r53, %r52, %r51, %r50;
	add.s64 	%rd17, %rd16, %rd14;
	ld.global.u32 	%r54, [%rd17];
	ld.global.u32 	%r55, [%rd56+-20];
	mad.lo.s32 	%r56, %r55, %r54, %r53;
	add.s64 	%rd18, %rd17, %rd14;
	ld.global.u32 	%r57, [%rd18];
	ld.global.u32 	%r58, [%rd56+-16];
	mad.lo.s32 	%r59, %r58, %r57, %r56;
	add.s64 	%rd19, %rd18, %rd14;
	ld.global.u32 	%r60, [%rd19];
	ld.global.u32 	%r61, [%rd56+-12];
	mad.lo.s32 	%r62, %r61, %r60, %r59;
	add.s64 	%rd20, %rd19, %rd14;
	ld.global.u32 	%r63, [%rd20];
	ld.global.u32 	%r64, [%rd56+-8];
	mad.lo.s32 	%r65, %r64, %r63, %r62;
	add.s64 	%rd21, %rd20, %rd14;
	ld.global.u32 	%r66, [%rd21];
	ld.global.u32 	%r67, [%rd56+-4];
	mad.lo.s32 	%r68, %r67, %r66, %r65;
	add.s64 	%rd22, %rd21, %rd14;
	ld.global.u32 	%r69, [%rd22];
	ld.global.u32 	%r70, [%rd56];
	mad.lo.s32 	%r71, %r70, %r69, %r68;
	add.s64 	%rd23, %rd22, %rd14;
	ld.global.u32 	%r72, [%rd23];
	ld.global.u32 	%r73, [%rd56+4];
	mad.lo.s32 	%r74, %r73, %r72, %r71;
	add.s64 	%rd24, %rd23, %rd14;
	ld.global.u32 	%r75, [%rd24];
	ld.global.u32 	%r76, [%rd56+8];
	mad.lo.s32 	%r77, %r76, %r75, %r74;
	add.s64 	%rd25, %rd24, %rd14;
	ld.global.u32 	%r78, [%rd25];
	ld.global.u32 	%r79, [%rd56+12];
	mad.lo.s32 	%r80, %r79, %r78, %r77;
	add.s64 	%rd26, %rd25, %rd14;
	ld.global.u32 	%r81, [%rd26];
	ld.global.u32 	%r82, [%rd56+16];
	mad.lo.s32 	%r83, %r82, %r81, %r80;
	add.s64 	%rd27, %rd26, %rd14;
	ld.global.u32 	%r84, [%rd27];
	ld.global.u32 	%r85, [%rd56+20];
	mad.lo.s32 	%r86, %r85, %r84, %r83;
	add.s64 	%rd28, %rd27, %rd14;
	ld.global.u32 	%r87, [%rd28];
	ld.global.u32 	%r88, [%rd56+24];
	mad.lo.s32 	%r89, %r88, %r87, %r86;
	add.s64 	%rd29, %rd28, %rd14;
	ld.global.u32 	%r90, [%rd29];
	ld.global.u32 	%r91, [%rd56+28];
	mad.lo.s32 	%r147, %r91, %r90, %r89;
	add.s32 	%r133, %r133, 16;
	add.s32 	%r132, %r132, %r5;
	add.s64 	%rd56, %rd56, 64;
	setp.ne.s32 	%p4, %r133, 0;
	@%p4 bra 	$L__BB0_4;
$L__BB0_5:
	setp.eq.s32 	%p5, %r2, 0;
	@%p5 bra 	$L__BB0_14;
	and.b32  	%r15, %r36, 7;
	setp.lt.u32 	%p6, %r2, 8;
	@%p6 bra 	$L__BB0_8;
	mad.lo.s32 	%r93, %r140, %r37, %r1;
	mul.wide.s32 	%rd30, %r93, 4;
	add.s64 	%rd31, %rd2, %rd30;
	ld.global.u32 	%r94, [%rd31];
	mul.wide.u32 	%rd32, %r140, 4;
	add.s64 	%rd33, %rd1, %rd32;
	ld.global.u32 	%r95, [%rd33];
	mad.lo.s32 	%r96, %r95, %r94, %r147;
	mul.wide.s32 	%rd34, %r37, 4;
	add.s64 	%rd35, %rd31, %rd34;
	ld.global.u32 	%r97, [%rd35];
	ld.global.u32 	%r98, [%rd33+4];
	mad.lo.s32 	%r99, %r98, %r97, %r96;
	add.s64 	%rd36, %rd35, %rd34;
	ld.global.u32 	%r100, [%rd36];
	ld.global.u32 	%r101, [%rd33+8];
	mad.lo.s32 	%r102, %r101, %r100, %r99;
	add.s64 	%rd37, %rd36, %rd34;
	ld.global.u32 	%r103, [%rd37];
	ld.global.u32 	%r104, [%rd33+12];
	mad.lo.s32 	%r105, %r104, %r103, %r102;
	add.s64 	%rd38, %rd37, %rd34;
	ld.global.u32 	%r106, [%rd38];
	ld.global.u32 	%r107, [%rd33+16];
	mad.lo.s32 	%r108, %r107, %r106, %r105;
	add.s64 	%rd39, %rd38, %rd34;
	ld.global.u32 	%r109, [%rd39];
	ld.global.u32 	%r110, [%rd33+20];
	mad.lo.s32 	%r111, %r110, %r109, %r108;
	add.s64 	%rd40, %rd39, %rd34;
	ld.global.u32 	%r112, [%rd40];
	ld.global.u32 	%r113, [%rd33+24];
	mad.lo.s32 	%r114, %r113, %r112, %r111;
	add.s64 	%rd41, %rd40, %rd34;
	ld.global.u32 	%r115, [%rd41];
	ld.global.u32 	%r116, [%rd33+28];
	mad.lo.s32 	%r147, %r116, %r115, %r114;
	add.s32 	%r140, %r140, 8;
$L__BB0_8:
	setp.eq.s32 	%p7, %r15, 0;
	@%p7 bra 	$L__BB0_14;
	and.b32  	%r21, %r36, 3;
	setp.lt.u32 	%p8, %r15, 4;
	@%p8 bra 	$L__BB0_11;
	mad.lo.s32 	%r118, %r140, %r37, %r1;
	mul.wide.s32 	%rd42, %r118, 4;
	add.s64 	%rd43, %rd2, %rd42;
	ld.global.u32 	%r119, [%rd43];
	mul.wide.u32 	%rd44, %r140, 4;
	add.s64 	%rd45, %rd1, %rd44;
	ld.global.u32 	%r120, [%rd45];
	mad.lo.s32 	%r121, %r120, %r119, %r147;
	mul.wide.s32 	%rd46, %r37, 4;
	add.s64 	%rd47, %rd43, %rd46;
	ld.global.u32 	%r122, [%rd47];
	ld.global.u32 	%r123, [%rd45+4];
	mad.lo.s32 	%r124, %r123, %r122, %r121;
	add.s64 	%rd48, %rd47, %rd46;
	ld.global.u32 	%r125, [%rd48];
	ld.global.u32 	%r126, [%rd45+8];
	mad.lo.s32 	%r127, %r126, %r125, %r124;
	add.s64 	%rd49, %rd48, %rd46;
	ld.global.u32 	%r128, [%rd49];
	ld.global.u32 	%r129, [%rd45+12];
	mad.lo.s32 	%r147, %r129, %r128, %r127;
	add.s32 	%r140, %r140, 4;
$L__BB0_11:
	setp.eq.s32 	%p9, %r21, 0;
	@%p9 bra 	$L__BB0_14;
	mul.wide.u32 	%rd50, %r140, 4;
	add.s64 	%rd57, %rd1, %rd50;
	mad.lo.s32 	%r145, %r140, %r37, %r1;
	neg.s32 	%r144, %r21;
$L__BB0_13:
	.pragma "nounroll";
	mul.wide.s32 	%rd51, %r145, 4;
	add.s64 	%rd52, %rd2, %rd51;
	ld.global.u32 	%r130, [%rd52];
	ld.global.u32 	%r131, [%rd57];
	mad.lo.s32 	%r147, %r131, %r130, %r147;
	add.s64 	%rd57, %rd57, 4;
	add.s32 	%r145, %r145, %r37;
	add.s32 	%r144, %r144, 1;
	setp.ne.s32 	%p10, %r144, 0;
	@%p10 bra 	$L__BB0_13;
$L__BB0_14:
	cvta.to.global.u64 	%rd53, %rd9;
	mul.wide.s32 	%rd54, %r1, 4;
	add.s64 	%rd55, %rd53, %rd54;
	st.global.u32 	[%rd55], %r147;
$L__BB0_15:
	ret;

}


// ===== COMPILED SASS (sm_100) =====

	.target	sm_100

	.elftype	@"ET_EXEC"


//--------------------- .note.nv.tkinfo           --------------------------
	.section	.note.nv.tkinfo,"",@"SHT_NOTE"
	.sectionflags	@"SHF_NOTE_NV_TKINFO"
	.tkinfo
        /*0018*/ 	.word	0x00000002
        /*0030*/ 	.string	""
        /*0030*/ 	.string	"ptxas"
        /*0030*/ 	.string	"Cuda compilation tools, release 13.0, V13.0.88"
        /*0030*/ 	.string	"Build cuda_13.0.r13.0/compiler.36424714_0"
        /*0030*/ 	.string	"-arch sm_100 -m 64 "



//--------------------- .note.nv.cuinfo           --------------------------
	.section	.note.nv.cuinfo,"",@"SHT_NOTE"
	.sectionflags	@"SHF_NOTE_NV_CUINFO"
        /*0018*/ 	.short	0x0002
        /*001a*/ 	.short	0x0064
        /*001c*/ 	.short	0x0082
	.zero		2


//--------------------- .nv.info                  --------------------------
	.section	.nv.info,"",@"SHT_CUDA_INFO"
	.align	4


	//----- nvinfo : EIATTR_REGCOUNT
	.align		4
        /*0000*/ 	.byte	0x04, 0x2f
        /*0002*/ 	.short	(.L_1 - .L_0)
	.align		4
.L_0:
        /*0004*/ 	.word	index@(_Z8multiplyPiS_S_ii)
        /*0008*/ 	.word	0x00000020


	//----- nvinfo : EIATTR_FRAME_SIZE
	.align		4
.L_1:
        /*000c*/ 	.byte	0x04, 0x11
        /*000e*/ 	.short	(.L_3 - .L_2)
	.align		4
.L_2:
        /*0010*/ 	.word	index@(_Z8multiplyPiS_S_ii)
        /*0014*/ 	.word	0x00000000


	//----- nvinfo : EIATTR_MIN_STACK_SIZE
	.align		4
.L_3:
        /*0018*/ 	.byte	0x04, 0x12
        /*001a*/ 	.short	(.L_5 - .L_4)
	.align		4
.L_4:
        /*001c*/ 	.word	index@(_Z8multiplyPiS_S_ii)
        /*0020*/ 	.word	0x00000000
.L_5:


//--------------------- .nv.compat                --------------------------
	.section	.nv.compat,"",@"SHT_CUDA_COMPAT_INFO"
	.align	4
        /*0000*/ 	.byte	0x02, 0x09, 0x00, 0x00, 0x02, 0x02, 0x01, 0x00, 0x02, 0x05, 0x05, 0x00, 0x03, 0x07, 0x01, 0x01
        /*0010*/ 	.byte	0x02, 0x03, 0x00, 0x00, 0x02, 0x06, 0x01, 0x00, 0x04, 0x0b, 0x08, 0x00, 0x09, 0x00, 0x00, 0x00
        /*0020*/ 	.byte	0x00, 0x00, 0x00, 0x00


//--------------------- .nv.info._Z8multiplyPiS_S_ii --------------------------
	.section	.nv.info._Z8multiplyPiS_S_ii,"",@"SHT_CUDA_INFO"
	.sectionflags	@""
	.align	4


	//----- nvinfo : EIATTR_CUDA_API_VERSION
	.align		4
        /*0000*/ 	.byte	0x04, 0x37
        /*0002*/ 	.short	(.L_7 - .L_6)
.L_6:
        /*0004*/ 	.word	0x00000082


	//----- nvinfo : EIATTR_KPARAM_INFO
	.align		4
.L_7:
        /*0008*/ 	.byte	0x04, 0x17
        /*000a*/ 	.short	(.L_9 - .L_8)
.L_8:
        /*000c*/ 	.word	0x00000000
        /*0010*/ 	.short	0x0004
        /*0012*/ 	.short	0x001c
        /*0014*/ 	.byte	0x00, 0xf0, 0x11, 0x00


	//----- nvinfo : EIATTR_KPARAM_INFO
	.align		4
.L_9:
        /*0018*/ 	.byte	0x04, 0x17
        /*001a*/ 	.short	(.L_11 - .L_10)
.L_10:
        /*001c*/ 	.word	0x00000000
        /*0020*/ 	.short	0x0003
        /*0022*/ 	.short	0x0018
        /*0024*/ 	.byte	0x00, 0xf0, 0x11, 0x00


	//----- nvinfo : EIATTR_KPARAM_INFO
	.align		4
.L_11:
        /*0028*/ 	.byte	0x04, 0x17
        /*002a*/ 	.short	(.L_13 - .L_12)
.L_12:
        /*002c*/ 	.word	0x00000000
        /*0030*/ 	.short	0x0002
        /*0032*/ 	.short	0x0010
        /*0034*/ 	.byte	0x00, 0xf5, 0x21, 0x00


	//----- nvinfo : EIATTR_KPARAM_INFO
	.align		4
.L_13:
        /*0038*/ 	.byte	0x04, 0x17
        /*003a*/ 	.short	(.L_15 - .L_14)
.L_14:
        /*003c*/ 	.word	0x00000000
        /*0040*/ 	.short	0x0001
        /*0042*/ 	.short	0x0008
        /*0044*/ 	.byte	0x00, 0xf5, 0x21, 0x00


	//----- nvinfo : EIATTR_KPARAM_INFO
	.align		4
.L_15:
        /*0048*/ 	.byte	0x04, 0x17
        /*004a*/ 	.short	(.L_17 - .L_16)
.L_16:
        /*004c*/ 	.word	0x00000000
        /*0050*/ 	.short	0x0000
        /*0052*/ 	.short	0x0000
        /*0054*/ 	.byte	0x00, 0xf5, 0x21, 0x00


	//----- nvinfo : EIATTR_SPARSE_MMA_MASK
	.align		4
.L_17:
        /*0058*/ 	.byte	0x03, 0x50
        /*005a*/ 	.short	0x0000


	//----- nvinfo : EIATTR_MAXREG_COUNT
	.align		4
        /*005c*/ 	.byte	0x03, 0x1b
        /*005e*/ 	.short	0x00ff


	//----- nvinfo : EIATTR_MERCURY_ISA_VERSION
	.align		4
        /*0060*/ 	.byte	0x03, 0x5f
        /*0062*/ 	.short	0x0101


	//----- nvinfo : EIATTR_VRC_CTA_INIT_COUNT
	.align		4
        /*0064*/ 	.byte	0x02, 0x4a
	.zero		1
	.zero		1


	//----- nvinfo : EIATTR_EXIT_INSTR_OFFSETS
	.align		4
        /*0068*/ 	.byte	0x04, 0x1c
        /*006a*/ 	.short	(.L_19 - .L_18)


	//   ....[0]....
.L_18:
        /*006c*/ 	.word	0x00000070


	//   ....[1]....
        /*0070*/ 	.word	0x00000c00


	//----- nvinfo : EIATTR_CBANK_PARAM_SIZE
	.align		4
.L_19:
        /*0074*/ 	.byte	0x03, 0x19
        /*0076*/ 	.short	0x0020


	//----- nvinfo : EIATTR_PARAM_CBANK
	.align		4
        /*0078*/ 	.byte	0x04, 0x0a
        /*007a*/ 	.short	(.L_21 - .L_20)
	.align		4
.L_20:
        /*007c*/ 	.word	index@(.nv.constant0._Z8multiplyPiS_S_ii)
        /*0080*/ 	.short	0x0380
        /*0082*/ 	.short	0x0020


	//----- nvinfo : EIATTR_SW_WAR
	.align		4
.L_21:
        /*0084*/ 	.byte	0x04, 0x36
        /*0086*/ 	.short	(.L_23 - .L_22)
.L_22:
        /*0088*/ 	.word	0x00000008
.L_23:


//--------------------- .nv.callgraph             --------------------------
	.section	.nv.callgraph,"",@"SHT_CUDA_CALLGRAPH"
	.align	4
	.sectionentsize	8
	.align		4
        /*0000*/ 	.word	0x00000000
	.align		4
        /*0004*/ 	.word	0xffffffff
	.align		4
        /*0008*/ 	.word	0x00000000
	.align		4
        /*000c*/ 	.word	0xfffffffe
	.align		4
        /*0010*/ 	.word	0x00000000
	.align		4
        /*0014*/ 	.word	0xfffffffd
	.align		4
        /*0018*/ 	.word	0x00000000
	.align		4
        /*001c*/ 	.word	0xfffffffc


//--------------------- .text._Z8multiplyPiS_S_ii --------------------------
	.section	.text._Z8multiplyPiS_S_ii,"ax",@progbits
	.align	128
        .global         _Z8multiplyPiS_S_ii
        .type           _Z8multiplyPiS_S_ii,@function
        .size           _Z8multiplyPiS_S_ii,(.L_x_7 - _Z8multiplyPiS_S_ii)
        .other          _Z8multiplyPiS_S_ii,@"STO_CUDA_ENTRY STV_DEFAULT"
_Z8multiplyPiS_S_ii:
.text._Z8multiplyPiS_S_ii:
[----:B------:R-:W-:Y:S01]  /*0000*/  LDC R1, c[0x0][0x37c] ;  /* 0x0000df00ff017b82 */ /* 0x000fe20000000800 */
[----:B------:R-:W0:Y:S07]  /*0010*/  S2R R3, SR_TID.X ;  /* 0x0000000000037919 */ /* 0x000e2e0000002100 */
[----:B------:R-:W0:Y:S01]  /*0020*/  S2UR UR4, SR_CTAID.X ;  /* 0x00000000000479c3 */ /* 0x000e220000002500 */
[----:B------:R-:W1:Y:S07]  /*0030*/  LDCU UR9, c[0x0][0x398] ;  /* 0x00007300ff0977ac */ /* 0x000e6e0008000800 */
[----:B------:R-:W0:Y:S02]  /*0040*/  LDC R0, c[0x0][0x360] ;  /* 0x0000d800ff007b82 */ /* 0x000e240000000800 */
[----:B0-----:R-:W-:-:S05]  /*0050*/  IMAD R0, R0, UR4, R3 ;  /* 0x0000000400007c24 */ /* 0x001fca000f8e0203 */
[----:B-1----:R-:W-:-:S13]  /*0060*/  ISETP.GE.AND P0, PT, R0, UR9, PT ;  /* 0x0000000900007c0c */ /* 0x002fda000bf06270 */
[----:B------:R-:W-:Y:S05]  /*0070*/  @P0 EXIT ;  /* 0x000000000000094d */ /* 0x000fea0003800000 */
[----:B------:R-:W-:Y:S01]  /*0080*/  UISETP.GE.AND UP0, UPT, UR9, 0x1, UPT ;  /* 0x000000010900788c */ /* 0x000fe2000bf06270 */
[----:B------:R-:W-:Y:S01]  /*0090*/  HFMA2 R15, -RZ, RZ, 0, 0 ;  /* 0x00000000ff0f7431 */ /* 0x000fe200000001ff */
[----:B------:R-:W0:Y:S07]  /*00a0*/  LDCU.64 UR10, c[0x0][0x358] ;  /* 0x00006b00ff0a77ac */ /* 0x000e2e0008000a00 */
[----:B------:R-:W-:Y:S05]  /*00b0*/  BRA.U !UP0, `(.L_x_0) ;  /* 0x0000000908c47547 */ /* 0x000fea000b800000 */
[----:B------:R-:W-:Y:S01]  /*00c0*/  UISETP.GE.U32.AND UP1, UPT, UR9, 0x10, UPT ;  /* 0x000000100900788c */ /* 0x000fe2000bf26070 */
[----:B------:R-:W-:Y:S01]  /*00d0*/  MOV R15, RZ ;  /* 0x000000ff000f7202 */ /* 0x000fe20000000f00 */
[----:B------:R-:W-:Y:S01]  /*00e0*/  ULOP3.LUT UR6, UR9, 0xf, URZ, 0xc0, !UPT ;  /* 0x0000000f09067892 */ /* 0x000fe2000f8ec0ff */
[----:B------:R-:W-:-:S03]  /*00f0*/  MOV R3, RZ ;  /* 0x000000ff00037202 */ /* 0x000fc60000000f00 */
[----:B------:R-:W-:-:S03]  /*0100*/  UISETP.NE.AND UP0, UPT, UR6, URZ, UPT ;  /* 0x000000ff0600728c */ /* 0x000fc6000bf05270 */
[----:B------:R-:W-:Y:S08]  /*0110*/  BRA.U !UP1, `(.L_x_1) ;  /* 0x0000000509487547 */ /* 0x000ff0000b800000 */
[----:B------:R-:W1:Y:S01]  /*0120*/  LDCU.64 UR4, c[0x0][0x388] ;  /* 0x00007100ff0477ac */ /* 0x000e620008000a00 */
[----:B------:R-:W-:Y:S02]  /*0130*/  MOV R15, RZ ;  /* 0x000000ff000f7202 */ /* 0x000fe40000000f00 */
[----:B------:R-:W-:Y:S01]  /*0140*/  MOV R2, R0 ;  /* 0x0000000000027202 */ /* 0x000fe20000000f00 */
[----:B------:R-:W-:-:S04]  /*0150*/  ULOP3.LUT UR7, UR9, 0x7ffffff0, URZ, 0xc0, !UPT ;  /* 0x7ffffff009077892 */ /* 0x000fc8000f8ec0ff */
[----:B------:R-:W-:Y:S02]  /*0160*/  UIADD3 UR8, UPT, UPT, -UR7, URZ, URZ ;  /* 0x000000ff07087290 */ /* 0x000fe4000fffe1ff */
[----:B------:R-:W-:Y:S01]  /*0170*/  MOV R3, UR7 ;  /* 0x0000000700037c02 */ /* 0x000fe20008000f00 */
[----:B-1----:R-:W-:-:S04]  /*0180*/  UIADD3 UR4, UP1, UPT, UR4, 0x20, URZ ;  /* 0x0000002004047890 */ /* 0x002fc8000ff3e0ff */
[----:B------:R-:W-:Y:S02]  /*0190*/  UIADD3.X UR5, UPT, UPT, URZ, UR5, URZ, UP1, !UPT ;  /* 0x00000005ff057290 */ /* 0x000fe40008ffe4ff */
[----:B------:R-:W-:-:S04]  /*01a0*/  MOV R12, UR4 ;  /* 0x00000004000c7c02 */ /* 0x000fc80008000f00 */
[----:B------:R-:W-:-:S07]  /*01b0*/  MOV R13, UR5 ;  /* 0x00000005000d7c02 */ /* 0x000fce0008000f00 */
.L_x_2:
[----:B------:R-:W1:Y:S01]  /*01c0*/  LDC.64 R28, c[0x0][0x380] ;  /* 0x0000e000ff1c7b82 */ /* 0x000e620000000a00 */
[----:B0-----:R-:W2:Y:S04]  /*01d0*/  LDG.E R14, desc[UR10][R12.64+-0x20] ;  /* 0xffffe00a0c0e7981 */ /* 0x001ea8000c1e1900 */
[----:B------:R-:W3:Y:S03]  /*01e0*/  LDG.E R21, desc[UR10][R12.64+-0x1c] ;  /* 0xffffe40a0c157981 */ /* 0x000ee6000c1e1900 */
[----:B------:R-:W0:Y:S01]  /*01f0*/  LDC R5, c[0x0][0x39c] ;  /* 0x0000e700ff057b82 */ /* 0x000e220000000800 */
[----:B------:R-:W4:Y:S04]  /*0200*/  LDG.E R4, desc[UR10][R12.64+-0x18] ;  /* 0xffffe80a0c047981 */ /* 0x000f28000c1e1900 */
[----:B------:R-:W5:Y:S04]  /*0210*/  LDG.E R7, desc[UR10][R12.64+-0x14] ;  /* 0xffffec0a0c077981 */ /* 0x000f68000c1e1900 */
[----:B------:R-:W5:Y:S04]  /*0220*/  LDG.E R8, desc[UR10][R12.64+-0x10] ;  /* 0xfffff00a0c087981 */ /* 0x000f68000c1e1900 */
[----:B------:R-:W5:Y:S01]  /*0230*/  LDG.E R6, desc[UR10][R12.64+-0xc] ;  /* 0xfffff40a0c067981 */ /* 0x000f62000c1e1900 */
[----:B-1----:R-:W-:-:S04]  /*0240*/  IMAD.WIDE R28, R2, 0x4, R28 ;  /* 0x00000004021c7825 */ /* 0x002fc800078e021c */
[C---:B0-----:R-:W-:Y:S02]  /*0250*/  IMAD.WIDE R18, R5.reuse, 0x4, R28 ;  /* 0x0000000405127825 */ /* 0x041fe400078e021c */
[----:B------:R-:W2:Y:S02]  /*0260*/  LDG.E R28, desc[UR10][R28.64] ;  /* 0x0000000a1c1c7981 */ /* 0x000ea4000c1e1900 */
[C---:B------:R-:W-:Y:S02]  /*0270*/  IMAD.WIDE R22, R5.reuse, 0x4, R18 ;  /* 0x0000000405167825 */ /* 0x040fe400078e0212 */
[----:B------:R-:W3:Y:S02]  /*0280*/  LDG.E R20, desc[UR10][R18.64] ;  /* 0x0000000a12147981 */ /* 0x000ee4000c1e1900 */
[C---:B------:R-:W-:Y:S02]  /*0290*/  IMAD.WIDE R16, R5.reuse, 0x4, R22 ;  /* 0x0000000405107825 */ /* 0x040fe400078e0216 */
[----:B------:R-:W4:Y:S02]  /*02a0*/  LDG.E R23, desc[UR10][R22.64] ;  /* 0x0000000a16177981 */ /* 0x000f24000c1e1900 */
[----:B------:R-:W-:-:S02]  /*02b0*/  IMAD.WIDE R24, R5, 0x4, R16 ;  /* 0x0000000405187825 */ /* 0x000fc400078e0210 */
[----:B------:R-:W5:Y:S04]  /*02c0*/  LDG.E R10, desc[UR10][R16.64] ;  /* 0x0000000a100a7981 */ /* 0x000f68000c1e1900 */
[----:B------:R0:W5:Y:S04]  /*02d0*/  LDG.E R11, desc[UR10][R24.64] ;  /* 0x0000000a180b7981 */ /* 0x000168000c1e1900 */
[----:B------:R-:W5:Y:S01]  /*02e0*/  LDG.E R22, desc[UR10][R12.64+-0x8] ;  /* 0xfffff80a0c167981 */ /* 0x000f62000c1e1900 */
[----:B0-----:R-:W-:-:S05]  /*02f0*/  IMAD.WIDE R24, R5, 0x4, R24 ;  /* 0x0000000405187825 */ /* 0x001fca00078e0218 */
[----:B------:R-:W5:Y:S01]  /*0300*/  LDG.E R9, desc[UR10][R24.64] ;  /* 0x0000000a18097981 */ /* 0x000f62000c1e1900 */
[----:B------:R-:W-:-:S05]  /*0310*/  IMAD.WIDE R26, R5, 0x4, R24 ;  /* 0x00000004051a7825 */ /* 0x000fca00078e0218 */
[----:B------:R-:W5:Y:S01]  /*0320*/  LDG.E R29, desc[UR10][R26.64] ;  /* 0x0000000a1a1d7981 */ /* 0x000f62000c1e1900 */
[----:B------:R-:W-:-:S04]  /*0330*/  IMAD.WIDE R18, R5, 0x4, R26 ;  /* 0x0000000405127825 */ /* 0x000fc800078e021a */
[C---:B------:R-:W-:Y:S02]  /*0340*/  IMAD.WIDE R16, R5.reuse, 0x4, R18 ;  /* 0x0000000405107825 */ /* 0x040fe400078e0212 */
[----:B------:R3:W5:Y:S02]  /*0350*/  LDG.E R18, desc[UR10][R18.64] ;  /* 0x0000000a12127981 */ /* 0x000764000c1e1900 */
[----:B--2---:R-:W-:Y:S02]  /*0360*/  IMAD R28, R28, R14, R15 ;  /* 0x0000000e1c1c7224 */ /* 0x004fe400078e020f */
[----:B------:R-:W-:Y:S02]  /*0370*/  IMAD.WIDE R14, R5, 0x4, R16 ;  /* 0x00000004050e7825 */ /* 0x000fe400078e0210 */
[----:B------:R-:W2:Y:S02]  /*0380*/  LDG.E R16, desc[UR10][R16.64] ;  /* 0x0000000a10107981 */ /* 0x000ea4000c1e1900 */
[----:B---3--:R-:W-:-:S02]  /*0390*/  IMAD R19, R20, R21, R28 ;  /* 0x0000001514137224 */ /* 0x008fc400078e021c */
[----:B------:R-:W-:Y:S01]  /*03a0*/  IMAD.WIDE R20, R5, 0x4, R14 ;  /* 0x0000000405147825 */ /* 0x000fe200078e020e */
[----:B------:R-:W3:Y:S03]  /*03b0*/  LDG.E R28, desc[UR10][R12.64+-0x4] ;  /* 0xfffffc0a0c1c7981 */ /* 0x000ee6000c1e1900 */
[----:B----4-:R-:W-:Y:S01]  /*03c0*/  IMAD R4, R23, R4, R19 ;  /* 0x0000000417047224 */ /* 0x010fe200078e0213 */
[----:B------:R-:W4:Y:S01]  /*03d0*/  LDG.E R14, desc[UR10][R14.64] ;  /* 0x0000000a0e0e7981 */ /* 0x000f22000c1e1900 */
[----:B------:R-:W-:-:S03]  /*03e0*/  IMAD.WIDE R24, R5, 0x4, R20 ;  /* 0x0000000405187825 */ /* 0x000fc600078e0214 */
[----:B------:R-:W2:Y:S01]  /*03f0*/  LDG.E R23, desc[UR10][R12.64] ;  /* 0x0000000a0c177981 */ /* 0x000ea2000c1e1900 */
[----:B-----5:R-:W-:Y:S02]  /*0400*/  IMAD R4, R10, R7, R4 ;  /* 0x000000070a047224 */ /* 0x020fe400078e0204 */
[----:B------:R-:W-:Y:S01]  /*0410*/  IMAD.WIDE R26, R5, 0x4, R24 ;  /* 0x00000004051a7825 */ /* 0x000fe200078e0218 */
[----:B------:R-:W4:Y:S03]  /*0420*/  LDG.E R19, desc[UR10][R12.64+0x4] ;  /* 0x0000040a0c137981 */ /* 0x000f26000c1e1900 */
[----:B------:R-:W-:Y:S01]  /*0430*/  IMAD R8, R11, R8, R4 ;  /* 0x000000080b087224 */ /* 0x000fe200078e0204 */
[----:B------:R-:W5:Y:S01]  /*0440*/  LDG.E R20, desc[UR10][R20.64] ;  /* 0x0000000a14147981 */ /* 0x000f62000c1e1900 */
[----:B------:R-:W-:-:S03]  /*0450*/  IMAD.WIDE R10, R5, 0x4, R26 ;  /* 0x00000004050a7825 */ /* 0x000fc600078e021a */
[----:B------:R-:W5:Y:S04]  /*0460*/  LDG.E R17, desc[UR10][R12.64+0x8] ;  /* 0x0000080a0c117981 */ /* 0x000f68000c1e1900 */
[----:B------:R-:W5:Y:S04]  /*0470*/  LDG.E R24, desc[UR10][R24.64] ;  /* 0x0000000a18187981 */ /* 0x000f68000c1e1900 */
[----:B------:R-:W5:Y:S01]  /*0480*/  LDG.E R15, desc[UR10][R12.64+0xc] ;  /* 0x00000c0a0c0f7981 */ /* 0x000f62000c1e1900 */
[----:B------:R-:W-:Y:S02]  /*0490*/  IMAD R8, R9, R6, R8 ;  /* 0x0000000609087224 */ /* 0x000fe400078e0208 */
[----:B------:R-:W-:Y:S01]  /*04a0*/  IMAD.WIDE R6, R5, 0x4, R10 ;  /* 0x0000000405067825 */ /* 0x000fe200078e020a */
[----:B------:R-:W5:Y:S04]  /*04b0*/  LDG.E R4, desc[UR10][R26.64] ;  /* 0x0000000a1a047981 */ /* 0x000f68000c1e1900 */
[----:B------:R-:W5:Y:S04]  /*04c0*/  LDG.E R25, desc[UR10][R12.64+0x10] ;  /* 0x0000100a0c197981 */ /* 0x000f68000c1e1900 */
[----:B------:R0:W5:Y:S04]  /*04d0*/  LDG.E R21, desc[UR10][R10.64] ;  /* 0x0000000a0a157981 */ /* 0x000168000c1e1900 */
[----:B------:R-:W5:Y:S04]  /*04e0*/  LDG.E R27, desc[UR10][R12.64+0x18] ;  /* 0x0000180a0c1b7981 */ /* 0x000f68000c1e1900 */
[----:B------:R-:W5:Y:S01]  /*04f0*/  LDG.E R26, desc[UR10][R12.64+0x1c] ;  /* 0x00001c0a0c1a7981 */ /* 0x000f62000c1e1900 */
[----:B0-----:R-:W-:-:S03]  /*0500*/  IMAD R11, R29, R22, R8 ;  /* 0x000000161d0b7224 */ /* 0x001fc600078e0208 */
[----:B------:R0:W5:Y:S01]  /*0510*/  LDG.E R29, desc[UR10][R12.64+0x14] ;  /* 0x0000140a0c1d7981 */ /* 0x000162000c1e1900 */
[----:B------:R-:W-:-:S03]  /*0520*/  IMAD.WIDE R8, R5, 0x4, R6 ;  /* 0x0000000405087825 */ /* 0x000fc600078e0206 */
[----:B------:R-:W5:Y:S04]  /*0530*/  LDG.E R22, desc[UR10][R6.64] ;  /* 0x0000000a06167981 */ /* 0x000f68000c1e1900 */
[----:B------:R-:W5:Y:S01]  /*0540*/  LDG.E R8, desc[UR10][R8.64] ;  /* 0x0000000a08087981 */ /* 0x000f62000c1e1900 */
[----:B------:R-:W-:-:S04]  /*0550*/  UIADD3 UR8, UPT, UPT, UR8, 0x10, URZ ;  /* 0x0000001008087890 */ /* 0x000fc8000fffe0ff */
[----:B------:R-:W-:Y:S01]  /*0560*/  UISETP.NE.AND UP1, UPT, UR8, URZ, UPT ;  /* 0x000000ff0800728c */ /* 0x000fe2000bf25270 */
[----:B0-----:R-:W-:Y:S02]  /*0570*/  IADD3 R12, P0, PT, R12, 0x40, RZ ;  /* 0x000000400c0c7810 */ /* 0x001fe40007f1e0ff */
[----:B------:R-:W-:Y:S02]  /*0580*/  LEA R2, R5, R2, 0x4 ;  /* 0x0000000205027211 */ /* 0x000fe400078e20ff */
[----:B------:R-:W-:Y:S01]  /*0590*/  IADD3.X R13, PT, PT, RZ, R13, RZ, P0, !PT ;  /* 0x0000000dff0d7210 */ /* 0x000fe200007fe4ff */
[----:B---3--:R-:W-:-:S04]  /*05a0*/  IMAD R18, R18, R28, R11 ;  /* 0x0000001c12127224 */ /* 0x008fc800078e020b */
[----:B--2---:R-:W-:-:S04]  /*05b0*/  IMAD R16, R16, R23, R18 ;  /* 0x0000001710107224 */ /* 0x004fc800078e0212 */
[----:B----4-:R-:W-:-:S04]  /*05c0*/  IMAD R14, R14, R19, R16 ;  /* 0x000000130e0e7224 */ /* 0x010fc800078e0210 */
[----:B-----5:R-:W-:-:S04]  /*05d0*/  IMAD R14, R20, R17, R14 ;  /* 0x00000011140e7224 */ /* 0x020fc800078e020e */
[----:B------:R-:W-:-:S04]  /*05e0*/  IMAD R14, R24, R15, R14 ;  /* 0x0000000f180e7224 */ /* 0x000fc800078e020e */
[----:B------:R-:W-:-:S04]  /*05f0*/  IMAD R4, R4, R25, R14 ;  /* 0x0000001904047224 */ /* 0x000fc800078e020e */
[----:B------:R-:W-:-:S04]  /*0600*/  IMAD R4, R21, R29, R4 ;  /* 0x0000001d15047224 */ /* 0x000fc800078e0204 */
[----:B------:R-:W-:-:S04]  /*0610*/  IMAD R27, R22, R27, R4 ;  /* 0x0000001b161b7224 */ /* 0x000fc800078e0204 */
[----:B------:R-:W-:Y:S01]  /*0620*/  IMAD R15, R8, R26, R27 ;  /* 0x0000001a080f7224 */ /* 0x000fe200078e021b */
[----:B------:R-:W-:Y:S06]  /*0630*/  BRA.U UP1, `(.L_x_2) ;  /* 0xfffffff901e07547 */ /* 0x000fec000b83ffff */
.L_x_1:
[----:B------:R-:W-:Y:S05]  /*0640*/  BRA.U !UP0, `(.L_x_0) ;  /* 0x0000000508607547 */ /* 0x000fea000b800000 */
[----:B------:R-:W-:Y:S02]  /*0650*/  UISETP.GE.U32.AND UP0, UPT, UR6, 0x8, UPT ;  /* 0x000000080600788c */ /* 0x000fe4000bf06070 */
[----:B------:R-:W-:-:S04]  /*0660*/  ULOP3.LUT UR5, UR9, 0x7, URZ, 0xc0, !UPT ;  /* 0x0000000709057892 */ /* 0x000fc8000f8ec0ff */
[----:B------:R-:W-:-:S03]  /*0670*/  UISETP.NE.AND UP1, UPT, UR5, URZ, UPT ;  /* 0x000000ff0500728c */ /* 0x000fc6000bf25270 */
[----:B------:R-:W-:Y:S08]  /*0680*/  BRA.U !UP0, `(.L_x_3) ;  /* 0x0000000108987547 */ /* 0x000ff0000b800000 */
[----:B------:R-:W1:Y:S08]  /*0690*/  LDC R17, c[0x0][0x39c] ;  /* 0x0000e700ff117b82 */ /* 0x000e700000000800 */
[----:B------:R-:W2:Y:S08]  /*06a0*/  LDC.64 R12, c[0x0][0x380] ;  /* 0x0000e000ff0c7b82 */ /* 0x000eb00000000a00 */
[----:B------:R-:W3:Y:S01]  /*06b0*/  LDC.64 R4, c[0x0][0x388] ;  /* 0x0000e200ff047b82 */ /* 0x000ee20000000a00 */
[----:B-1----:R-:W-:-:S04]  /*06c0*/  IMAD R7, R3, R17, R0 ;  /* 0x0000001103077224 */ /* 0x002fc800078e0200 */
[----:B--2---:R-:W-:-:S05]  /*06d0*/  IMAD.WIDE R12, R7, 0x4, R12 ;  /* 0x00000004070c7825 */ /* 0x004fca00078e020c */
[----:B0-----:R0:W2:Y:S01]  /*06e0*/  LDG.E R18, desc[UR10][R12.64] ;  /* 0x0000000a0c127981 */ /* 0x0010a2000c1e1900 */
[----:B------:R-:W-:-:S04]  /*06f0*/  IMAD.WIDE R28, R17, 0x4, R12 ;  /* 0x00000004111c7825 */ /* 0x000fc800078e020c */
[----:B---3--:R-:W-:Y:S01]  /*0700*/  IMAD.WIDE.U32 R4, R3, 0x4, R4 ;  /* 0x0000000403047825 */ /* 0x008fe200078e0004 */
[----:B------:R-:W3:Y:S03]  /*0710*/  LDG.E R14, desc[UR10][R28.64] ;  /* 0x0000000a1c0e7981 */ /* 0x000ee6000c1e1900 */
[C---:B------:R-:W-:Y:S01]  /*0720*/  IMAD.WIDE R20, R17.reuse, 0x4, R28 ;  /* 0x0000000411147825 */ /* 0x040fe200078e021c */
[----:B------:R-:W2:Y:S04]  /*0730*/  LDG.E R2, desc[UR10][R4.64] ;  /* 0x0000000a04027981 */ /* 0x000ea8000c1e1900 */
[----:B------:R-:W3:Y:S01]  /*0740*/  LDG.E R19, desc[UR10][R4.64+0x4] ;  /* 0x0000040a04137981 */ /* 0x000ee2000c1e1900 */
[----:B------:R-:W-:-:S03]  /*0750*/  IMAD.WIDE R6, R17, 0x4, R20 ;  /* 0x0000000411067825 */ /* 0x000fc600078e0214 */
[----:B------:R-:W4:Y:S01]  /*0760*/  LDG.E R20, desc[UR10][R20.64] ;  /* 0x0000000a14147981 */ /* 0x000f22000c1e1900 */
[----:B------:R-:W-:-:S03]  /*0770*/  IMAD.WIDE R8, R17, 0x4, R6 ;  /* 0x0000000411087825 */ /* 0x000fc600078e0206 */
[----:B------:R-:W4:Y:S04]  /*0780*/  LDG.E R23, desc[UR10][R4.64+0x8] ;  /* 0x0000080a04177981 */ /* 0x000f28000c1e1900 */
[----:B------:R-:W5:Y:S01]  /*0790*/  LDG.E R6, desc[UR10][R6.64] ;  /* 0x0000000a06067981 */ /* 0x000f62000c1e1900 */
[----:B------:R-:W-:-:S03]  /*07a0*/  IMAD.WIDE R10, R17, 0x4, R8 ;  /* 0x00000004110a7825 */ /* 0x000fc600078e0208 */
[----:B------:R-:W5:Y:S01]  /*07b0*/  LDG.E R25, desc[UR10][R4.64+0xc] ;  /* 0x00000c0a04197981 */ /* 0x000f62000c1e1900 */
[----:B0-----:R-:W-:-:S03]  /*07c0*/  IMAD.WIDE R12, R17, 0x4, R10 ;  /* 0x00000004110c7825 */ /* 0x001fc600078e020a */
[----:B------:R-:W5:Y:S04]  /*07d0*/  LDG.E R8, desc[UR10][R8.64] ;  /* 0x0000000a08087981 */ /* 0x000f68000c1e1900 */
[----:B------:R-:W5:Y:S01]  /*07e0*/  LDG.E R27, desc[UR10][R4.64+0x10] ;  /* 0x0000100a041b7981 */ /* 0x000f62000c1e1900 */
[----:B------:R-:W-:-:S03]  /*07f0*/  IMAD.WIDE R16, R17, 0x4, R12 ;  /* 0x0000000411107825 */ /* 0x000fc600078e020c */
[----:B------:R-:W5:Y:S04]  /*0800*/  LDG.E R10, desc[UR10][R10.64] ;  /* 0x0000000a0a0a7981 */ /* 0x000f68000c1e1900 */
[----:B------:R-:W5:Y:S04]  /*0810*/  LDG.E R29, desc[UR10][R4.64+0x14] ;  /* 0x0000140a041d7981 */ /* 0x000f68000c1e1900 */
[----:B------:R-:W5:Y:S04]  /*0820*/  LDG.E R13, desc[UR10][R12.64] ;  /* 0x0000000a0c0d7981 */ /* 0x000f68000c1e1900 */
[----:B------:R-:W5:Y:S04]  /*0830*/  LDG.E R21, desc[UR10][R4.64+0x18] ;  /* 0x0000180a04157981 */ /* 0x000f68000c1e1900 */
[----:B------:R-:W5:Y:S04]  /*0840*/  LDG.E R17, desc[UR10][R16.64] ;  /* 0x0000000a10117981 */ /* 0x000f68000c1e1900 */
[----:B------:R-:W5:Y:S01]  /*0850*/  LDG.E R7, desc[UR10][R4.64+0x1c] ;  /* 0x00001c0a04077981 */ /* 0x000f62000c1e1900 */
[----:B------:R-:W-:Y:S01]  /*0860*/  IADD3 R3, PT, PT, R3, 0x8, RZ ;  /* 0x0000000803037810 */ /* 0x000fe20007ffe0ff */
[----:B--2---:R-:W-:-:S04]  /*0870*/  IMAD R2, R18, R2, R15 ;  /* 0x0000000212027224 */ /* 0x004fc800078e020f */
[----:B---3--:R-:W-:-:S04]  /*0880*/  IMAD R2, R14, R19, R2 ;  /* 0x000000130e027224 */ /* 0x008fc800078e0202 */
[----:B----4-:R-:W-:-:S04]  /*0890*/  IMAD R2, R20, R23, R2 ;  /* 0x0000001714027224 */ /* 0x010fc800078e0202 */
[----:B-----5:R-:W-:-:S04]  /*08a0*/  IMAD R2, R6, R25, R2 ;  /* 0x0000001906027224 */ /* 0x020fc800078e0202 */
[----:B------:R-:W-:-:S04]  /*08b0*/  IMAD R2, R8, R27, R2 ;  /* 0x0000001b08027224 */ /* 0x000fc800078e0202 */
[----:B------:R-:W-:-:S04]  /*08c0*/  IMAD R2, R10, R29, R2 ;  /* 0x0000001d0a027224 */ /* 0x000fc800078e0202 */
[----:B------:R-:W-:-:S04]  /*08d0*/  IMAD R2, R13, R21, R2 ;  /* 0x000000150d027224 */ /* 0x000fc800078e0202 */
[----:B------:R-:W-:-:S07]  /*08e0*/  IMAD R15, R17, R7, R2 ;  /* 0x00000007110f7224 */ /* 0x000fce00078e0202 */
.L_x_3:
        /* <DEDUP_REMOVED lines=9> */
[----:B--2---:R-:W-:-:S04]  /*0980*/  IMAD.WIDE R6, R7, 0x4, R4 ;  /* 0x0000000407067825 */ /* 0x004fc800078e0204 */
[----:B---3--:R-:W-:-:S04]  /*0990*/  IMAD.WIDE.U32 R4, R3, 0x4, R8 ;  /* 0x0000000403047825 */ /* 0x008fc800078e0008 */
[C---:B------:R-:W-:Y:S01]  /*09a0*/  IMAD.WIDE R8, R13.reuse, 0x4, R6 ;  /* 0x000000040d087825 */ /* 0x040fe200078e0206 */
[----:B0-----:R-:W2:Y:S04]  /*09b0*/  LDG.E R2, desc[UR10][R4.64] ;  /* 0x0000000a04027981 */ /* 0x001ea8000c1e1900 */
[----:B------:R-:W2:Y:S01]  /*09c0*/  LDG.E R6, desc[UR10][R6.64] ;  /* 0x0000000a06067981 */ /* 0x000ea2000c1e1900 */
[----:B------:R-:W-:-:S03]  /*09d0*/  IMAD.WIDE R10, R13, 0x4, R8 ;  /* 0x000000040d0a7825 */ /* 0x000fc600078e0208 */
[----:B------:R-:W3:Y:S04]  /*09e0*/  LDG.E R9, desc[UR10][R8.64] ;  /* 0x0000000a08097981 */ /* 0x000ee8000c1e1900 */
[----:B------:R-:W3:Y:S01]  /*09f0*/  LDG.E R14, desc[UR10][R4.64+0x4] ;  /* 0x0000040a040e7981 */ /* 0x000ee2000c1e1900 */
[----:B------:R-:W-:-:S03]  /*0a00*/  IMAD.WIDE R12, R13, 0x4, R10 ;  /* 0x000000040d0c7825 */ /* 0x000fc600078e020a */
[----:B------:R-:W4:Y:S04]  /*0a10*/  LDG.E R11, desc[UR10][R10.64] ;  /* 0x0000000a0a0b7981 */ /* 0x000f28000c1e1900 */
[----:B------:R-:W4:Y:S04]  /*0a20*/  LDG.E R16, desc[UR10][R4.64+0x8] ;  /* 0x0000080a04107981 */ /* 0x000f28000c1e1900 */
[----:B------:R-:W5:Y:S04]  /*0a30*/  LDG.E R13, desc[UR10][R12.64] ;  /* 0x0000000a0c0d7981 */ /* 0x000f68000c1e1900 */
[----:B------:R-:W5:Y:S01]  /*0a40*/  LDG.E R17, desc[UR10][R4.64+0xc] ;  /* 0x00000c0a04117981 */ /* 0x000f62000c1e1900 */
[----:B------:R-:W-:Y:S01]  /*0a50*/  IADD3 R3, PT, PT, R3, 0x4, RZ ;  /* 0x0000000403037810 */ /* 0x000fe20007ffe0ff */
[----:B--2---:R-:W-:-:S04]  /*0a60*/  IMAD R2, R6, R2, R15 ;  /* 0x0000000206027224 */ /* 0x004fc800078e020f */
[----:B---3--:R-:W-:-:S04]  /*0a70*/  IMAD R2, R9, R14, R2 ;  /* 0x0000000e09027224 */ /* 0x008fc800078e0202 */
[----:B----4-:R-:W-:-:S04]  /*0a80*/  IMAD R2, R11, R16, R2 ;  /* 0x000000100b027224 */ /* 0x010fc800078e0202 */
[----:B-----5:R-:W-:-:S07]  /*0a90*/  IMAD R15, R13, R17, R2 ;  /* 0x000000110d0f7224 */ /* 0x020fce00078e0202 */
.L_x_4:
[----:B------:R-:W-:Y:S05]  /*0aa0*/  BRA.U !UP1, `(.L_x_0) ;  /* 0x0000000109487547 */ /* 0x000fea000b800000 */
[----:B------:R-:W1:Y:S01]  /*0ab0*/  LDC.64 R4, c[0x0][0x388] ;  /* 0x0000e200ff047b82 */ /* 0x000e620000000a00 */
[----:B------:R-:W2:Y:S01]  /*0ac0*/  LDCU UR5, c[0x0][0x39c] ;  /* 0x00007380ff0577ac */ /* 0x000ea20008000800 */
[----:B------:R-:W-:-:S06]  /*0ad0*/  UIADD3 UR4, UPT, UPT, -UR4, URZ, URZ ;  /* 0x000000ff04047290 */ /* 0x000fcc000fffe1ff */
[----:B------:R-:W3:Y:S01]  /*0ae0*/  LDC.64 R6, c[0x0][0x380] ;  /* 0x0000e000ff067b82 */ /* 0x000ee20000000a00 */
[C---:B--2---:R-:W-:Y:S02]  /*0af0*/  IMAD R9, R3.reuse, UR5, R0 ;  /* 0x0000000503097c24 */ /* 0x044fe4000f8e0200 */
[----:B-1----:R-:W-:-:S03]  /*0b00*/  IMAD.WIDE.U32 R4, R3, 0x4, R4 ;  /* 0x0000000403047825 */ /* 0x002fc600078e0004 */
[----:B------:R-:W-:-:S07]  /*0b10*/  MOV R8, R4 ;  /* 0x0000000400087202 */ /* 0x000fce0000000f00 */
.L_x_5:
[----:B---3--:R-:W-:Y:S01]  /*0b20*/  IMAD.WIDE R2, R9, 0x4, R6 ;  /* 0x0000000409027825 */ /* 0x008fe200078e0206 */
[----:B------:R-:W-:-:S05]  /*0b30*/  MOV R4, R8 ;  /* 0x0000000800047202 */ /* 0x000fca0000000f00 */
[----:B0-----:R-:W2:Y:S04]  /*0b40*/  LDG.E R2, desc[UR10][R2.64] ;  /* 0x0000000a02027981 */ /* 0x001ea8000c1e1900 */
[----:B------:R0:W2:Y:S01]  /*0b50*/  LDG.E R4, desc[UR10][R4.64] ;  /* 0x0000000a04047981 */ /* 0x0000a2000c1e1900 */
[----:B------:R-:W-:Y:S01]  /*0b60*/  UIADD3 UR4, UPT, UPT, UR4, 0x1, URZ ;  /* 0x0000000104047890 */ /* 0x000fe2000fffe0ff */
[----:B------:R-:W-:Y:S02]  /*0b70*/  IADD3 R8, P0, PT, R8, 0x4, RZ ;  /* 0x0000000408087810 */ /* 0x000fe40007f1e0ff */
[----:B------:R-:W-:Y:S01]  /*0b80*/  IADD3 R9, PT, PT, R9, UR5, RZ ;  /* 0x0000000509097c10 */ /* 0x000fe2000fffe0ff */
[----:B------:R-:W-:Y:S01]  /*0b90*/  UISETP.NE.AND UP0, UPT, UR4, URZ, UPT ;  /* 0x000000ff0400728c */ /* 0x000fe2000bf05270 */
[----:B0-----:R-:W-:Y:S01]  /*0ba0*/  IADD3.X R5, PT, PT, RZ, R5, RZ, P0, !PT ;  /* 0x00000005ff057210 */ /* 0x001fe200007fe4ff */
[----:B--2---:R-:W-:-:S07]  /*0bb0*/  IMAD R15, R2, R4, R15 ;  /* 0x00000004020f7224 */ /* 0x004fce00078e020f */
[----:B------:R-:W-:Y:S05]  /*0bc0*/  BRA.U UP0, `(.L_x_5) ;  /* 0xfffffffd00d47547 */ /* 0x000fea000b83ffff */
.L_x_0:
[----:B------:R-:W1:Y:S02]  /*0bd0*/  LDC.64 R2, c[0x0][0x390] ;  /* 0x0000e400ff027b82 */ /* 0x000e640000000a00 */
[----:B-1----:R-:W-:-:S05]  /*0be0*/  IMAD.WIDE R2, R0, 0x4, R2 ;  /* 0x0000000400027825 */ /* 0x002fca00078e0202 */
[----:B0-----:R-:W-:Y:S01]  /*0bf0*/  STG.E desc[UR10][R2.64], R15 ;  /* 0x0000000f02007986 */ /* 0x001fe2000c10190a */
[----:B------:R-:W-:Y:S05]  /*0c00*/  EXIT ;  /* 0x000000000000794d */ /* 0x000fea0003800000 */
.L_x_6:
[----:B------:R-:W-:-:S00]  /*0c10*/  BRA `(.L_x_6) ;  /* 0xfffffffc00fc7947 */ /* 0x000fc0000383ffff */
[----:B------:R-:W-:-:S00]  /*0c20*/  NOP ;  /* 0x0000000000007918 */ /* 0x000fc00000000000 */
        /* <DEDUP_REMOVED lines=13> */
.L_x_7:


//--------------------- .nv.shared.reserved.0     --------------------------
	.section	.nv.shared.reserved.0,"aw",@nobits
	.weak		__nv_reservedSMEM_offset_0_alias
	.size		__nv_reservedSMEM_offset_0_alias, 0, 64
	.other		__nv_reservedSMEM_offset_0_alias,@"STO_CUDA_RESERVED_SHARED STV_DEFAULT"
__nv_reservedSMEM_offset_0_alias:
	.zero		0
	.zero		64


//--------------------- .nv.constant0._Z8multiplyPiS_S_ii --------------------------
	.section	.nv.constant0._Z8multiplyPiS_S_ii,"a",@progbits
	.sectionflags	@""
	.align	4
.nv.constant0._Z8multiplyPiS_S_ii:
	.zero		928


//--------------------- SYMBOLS --------------------------

	.type		.nv.reservedSmem.offset0,@object
	.size		.nv.reservedSmem.offset0,0x4
